	.headerflags	@"EF_CUDA_TEXMODE_UNIFIED EF_CUDA_64BIT_ADDRESS EF_CUDA_ACCELERATORS EF_CUDA_SM90 EF_CUDA_VIRTUAL_SM(EF_CUDA_SM90)"
	.elftype	@"ET_EXEC"


//--------------------- .nv.info                  --------------------------
	.section	.nv.info,"",@"SHT_CUDA_INFO"
	.align	4


	//----- nvinfo : EIATTR_REGCOUNT
	.align		4
        /*0000*/ 	.byte	0x04, 0x2f
        /*0002*/ 	.short	(.L_1 - .L_0)
	.align		4
.L_0:
        /*0004*/ 	.word	index@(triton_poi_fused_convolution_relu_17)
        /*0008*/ 	.word	0x0000000c


	//----- nvinfo : EIATTR_MIN_STACK_SIZE
	.align		4
.L_1:
        /*000c*/ 	.byte	0x04, 0x12
        /*000e*/ 	.short	(.L_3 - .L_2)
	.align		4
.L_2:
        /*0010*/ 	.word	index@(triton_poi_fused_convolution_relu_17)
        /*0014*/ 	.word	0x00000000


	//----- nvinfo : EIATTR_FRAME_SIZE
	.align		4
.L_3:
        /*0018*/ 	.byte	0x04, 0x11
        /*001a*/ 	.short	(.L_5 - .L_4)
	.align		4
.L_4:
        /*001c*/ 	.word	index@(triton_poi_fused_convolution_relu_17)
        /*0020*/ 	.word	0x00000000


	//----- nvinfo : EIATTR_MIN_STACK_SIZE
	.align		4
.L_5:
        /*0024*/ 	.byte	0x04, 0x12
        /*0026*/ 	.short	(.L_7 - .L_6)
	.align		4
.L_6:
        /*0028*/ 	.word	index@(triton_poi_fused_convolution_relu_17)
        /*002c*/ 	.word	0x00000000
.L_7:


//--------------------- .nv.info.triton_poi_fused_convolution_relu_17 --------------------------
	.section	.nv.info.triton_poi_fused_convolution_relu_17,"",@"SHT_CUDA_INFO"
	.sectionflags	@""
	.align	4


	//----- nvinfo : EIATTR_CUDA_API_VERSION
	.align		4
        /*0000*/ 	.byte	0x04, 0x37
        /*0002*/ 	.short	(.L_9 - .L_8)
.L_8:
        /*0004*/ 	.word	0x0000007c


	//----- nvinfo : EIATTR_KPARAM_INFO
	.align		4
.L_9:
        /*0008*/ 	.byte	0x04, 0x17
        /*000a*/ 	.short	(.L_11 - .L_10)
.L_10:
        /*000c*/ 	.word	0x00000000
        /*0010*/ 	.short	0x0002
        /*0012*/ 	.short	0x0010
        /*0014*/ 	.byte	0x00, 0xf0, 0x11, 0x00


	//----- nvinfo : EIATTR_KPARAM_INFO
	.align		4
.L_11:
        /*0018*/ 	.byte	0x04, 0x17
        /*001a*/ 	.short	(.L_13 - .L_12)
.L_12:
        /*001c*/ 	.word	0x00000000
        /*0020*/ 	.short	0x0001
        /*0022*/ 	.short	0x0008
        /*0024*/ 	.byte	0x00, 0xf4, 0x21, 0x00


	//----- nvinfo : EIATTR_KPARAM_INFO
	.align		4
.L_13:
        /*0028*/ 	.byte	0x04, 0x17
        /*002a*/ 	.short	(.L_15 - .L_14)
.L_14:
        /*002c*/ 	.word	0x00000000
        /*0030*/ 	.short	0x0000
        /*0032*/ 	.short	0x0000
        /*0034*/ 	.byte	0x00, 0xf4, 0x21, 0x00


	//----- nvinfo : EIATTR_SPARSE_MMA_MASK
	.align		4
.L_15:
        /*0038*/ 	.byte	0x03, 0x50
        /*003a*/ 	.short	0x0000


	//----- nvinfo : EIATTR_MAXREG_COUNT
	.align		4
        /*003c*/ 	.byte	0x03, 0x1b
        /*003e*/ 	.short	0x00ff


	//----- nvinfo : EIATTR_EXIT_INSTR_OFFSETS
	.align		4
        /*0040*/ 	.byte	0x04, 0x1c
        /*0042*/ 	.short	(.L_17 - .L_16)


	//   ....[0]....
.L_16:
        /*0044*/ 	.word	0x00000150


	//----- nvinfo : EIATTR_REQNTID
	.align		4
.L_17:
        /*0048*/ 	.byte	0x04, 0x10
        /*004a*/ 	.short	(.L_19 - .L_18)
.L_18:
        /*004c*/ 	.word	0x00000080
        /*0050*/ 	.word	0x00000001
        /*0054*/ 	.word	0x00000001


	//----- nvinfo : EIATTR_CBANK_PARAM_SIZE
	.align		4
.L_19:
        /*0058*/ 	.byte	0x03, 0x19
        /*005a*/ 	.short	0x0014


	//----- nvinfo : EIATTR_PARAM_CBANK
	.align		4
        /*005c*/ 	.byte	0x04, 0x0a
        /*005e*/ 	.short	(.L_21 - .L_20)
	.align		4
.L_20:
        /*0060*/ 	.word	index@(.nv.constant0.triton_poi_fused_convolution_relu_17)
        /*0064*/ 	.short	0x0210
        /*0066*/ 	.short	0x0014


	//----- nvinfo : EIATTR_SW_WAR
	.align		4
.L_21:
        /*0068*/ 	.byte	0x04, 0x36
        /*006a*/ 	.short	(.L_23 - .L_22)
.L_22:
        /*006c*/ 	.word	0x00000008
.L_23:


//--------------------- .nv.callgraph             --------------------------
	.section	.nv.callgraph,"",@"SHT_CUDA_CALLGRAPH"
	.align	4
	.sectionentsize	8
	.align		4
        /*0000*/ 	.word	0x00000000
	.align		4
        /*0004*/ 	.word	0xffffffff
	.align		4
        /*0008*/ 	.word	0x00000000
	.align		4
        /*000c*/ 	.word	0xfffffffe
	.align		4
        /*0010*/ 	.word	0x00000000
	.align		4
        /*0014*/ 	.word	0xfffffffd
	.align		4
        /*0018*/ 	.word	0x00000000
	.align		4
        /*001c*/ 	.word	0xfffffffc


//--------------------- .text.triton_poi_fused_convolution_relu_17 --------------------------
	.section	.text.triton_poi_fused_convolution_relu_17,"ax",@progbits
	.align	128
        .global         triton_poi_fused_convolution_relu_17
        .type           triton_poi_fused_convolution_relu_17,@function
        .size           triton_poi_fused_convolution_relu_17,(.L_x_1 - triton_poi_fused_convolution_relu_17)
        .other          triton_poi_fused_convolution_relu_17,@"STO_CUDA_ENTRY STV_DEFAULT"
triton_poi_fused_convolution_relu_17:
.text.triton_poi_fused_convolution_relu_17:
[----:B------:R-:W-:Y:S01]  /*0000*/  LDC R1, c[0x0][0x28] ;  /* 0x00000a00ff017b82 */ /* 0x000fe20000000800 */
[----:B------:R-:W1:Y:S07]  /*0010*/  S2R R0, SR_TID.X ;  /* 0x0000000000007919 */ /* 0x000e6e0000002100 */
[----:B------:R-:W2:Y:S01]  /*0020*/  LDC.64 R4, c[0x0][0x218] ;  /* 0x00008600ff047b82 */ /* 0x000ea20000000a00 */
[----:B------:R-:W-:Y:S01]  /*0030*/  ULDC.64 UR4, c[0x0][0x208] ;  /* 0x0000820000047ab9 */ /* 0x000fe20000000a00 */
[----:B------:R-:W3:Y:S06]  /*0040*/  S2R R7, SR_CTAID.X ;  /* 0x0000000000077919 */ /* 0x000eec0000002500 */
[----:B------:R-:W4:Y:S01]  /*0050*/  LDC.64 R2, c[0x0][0x210] ;  /* 0x00008400ff027b82 */ /* 0x000f220000000a00 */
[----:B-1----:R-:W-:-:S02]  /*0060*/  LOP3.LUT R0, R0, 0x7f, RZ, 0xc0, !PT ;  /* 0x0000007f00007812 */ /* 0x002fc400078ec0ff */
[----:B---3--:R-:W-:-:S03]  /*0070*/  SHF.R.S32.HI R6, RZ, 0x18, R7 ;  /* 0x00000018ff067819 */ /* 0x008fc60000011407 */
[----:B------:R-:W-:Y:S01]  /*0080*/  IMAD R7, R7, 0x80, R0 ;  /* 0x0000008007077824 */ /* 0x000fe200078e0200 */
[----:B------:R-:W-:-:S03]  /*0090*/  SGXT R0, R6, 0x1 ;  /* 0x000000010600781a */ /* 0x000fc60000000200 */
[----:B----4-:R-:W-:Y:S01]  /*00a0*/  IMAD.WIDE R2, R7, 0x4, R2 ;  /* 0x0000000407027825 */ /* 0x010fe200078e0202 */
[----:B------:R-:W-:-:S04]  /*00b0*/  LEA.HI R0, R0, R7, RZ, 0x9 ;  /* 0x0000000700007211 */ /* 0x000fc800078f48ff */
[----:B------:R-:W-:-:S05]  /*00c0*/  LOP3.LUT R0, R0, 0xfffffe00, RZ, 0xc0, !PT ;  /* 0xfffffe0000007812 */ /* 0x000fca00078ec0ff */
[----:B------:R-:W-:Y:S02]  /*00d0*/  IMAD.IADD R9, R7, 0x1, -R0 ;  /* 0x0000000107097824 */ /* 0x000fe400078e0a00 */
[----:B------:R-:W3:Y:S02]  /*00e0*/  LDG.E R0, desc[UR4][R2.64] ;  /* 0x0000000402007981 */ /* 0x000ee4000c1e1900 */
[----:B--2---:R-:W-:-:S06]  /*00f0*/  IMAD.WIDE R4, R9, 0x4, R4 ;  /* 0x0000000409047825 */ /* 0x004fcc00078e0204 */
[----:B------:R-:W3:Y:S02]  /*0100*/  LDG.E.EL R5, desc[UR4][R4.64] ;  /* 0x0000000404057981 */ /* 0x000ee4000c2e1900 */
[C---:B---3--:R-:W-:Y:S01]  /*0110*/  FADD R6, R0.reuse, R5 ;  /* 0x0000000500067221 */ /* 0x048fe20000000000 */
[----:B------:R-:W-:-:S04]  /*0120*/  FSETP.GEU.AND P0, PT, R0, -R5, PT ;  /* 0x800000050000720b */ /* 0x000fc80003f0e000 */
[----:B------:R-:W-:-:S05]  /*0130*/  FSEL R7, R6, RZ, P0 ;  /* 0x000000ff06077208 */ /* 0x000fca0000000000 */
[----:B------:R-:W-:Y:S01]  /*0140*/  STG.E desc[UR4][R2.64], R7 ;  /* 0x0000000702007986 */ /* 0x000fe2000c101904 */
[----:B------:R-:W-:Y:S05]  /*0150*/  EXIT ;  /* 0x000000000000794d */ /* 0x000fea0003800000 */
.L_x_0:
[----:B------:R-:W-:-:S00]  /*0160*/  BRA `(.L_x_0) ;  /* 0xfffffffc00fc7947 */ /* 0x000fc0000383ffff */
[----:B------:R-:W-:-:S00]  /*0170*/  NOP ;  /* 0x0000000000007918 */ /* 0x000fc00000000000 */
        /* <DEDUP_REMOVED lines=8> */
.L_x_1:


//--------------------- .nv.constant0.triton_poi_fused_convolution_relu_17 --------------------------
	.section	.nv.constant0.triton_poi_fused_convolution_relu_17,"a",@progbits
	.sectionflags	@""
	.align	4
.nv.constant0.triton_poi_fused_convolution_relu_17:
	.zero		548
